//
// Generated by NVIDIA NVVM Compiler
//
// Compiler Build ID: CL-36424714
// Cuda compilation tools, release 13.0, V13.0.88
// Based on NVVM 20.0.0
//

.version 9.0
.target sm_100
.address_size 64

	// .globl	_Z13reduce_kernelPKfPfi
.extern .shared .align 16 .b8 s_data[];

.visible .entry _Z13reduce_kernelPKfPfi(
	.param .u64 .ptr .align 1 _Z13reduce_kernelPKfPfi_param_0,
	.param .u64 .ptr .align 1 _Z13reduce_kernelPKfPfi_param_1,
	.param .u32 _Z13reduce_kernelPKfPfi_param_2
)
{
	.reg .pred 	%p<6>;
	.reg .b32 	%r<17>;
	.reg .b32 	%f<9>;
	.reg .b64 	%rd<9>;

	ld.param.u64 	%rd1, [_Z13reduce_kernelPKfPfi_param_0];
	ld.param.u64 	%rd2, [_Z13reduce_kernelPKfPfi_param_1];
	ld.param.u32 	%r8, [_Z13reduce_kernelPKfPfi_param_2];
	mov.u32 	%r1, %tid.x;
	mov.u32 	%r2, %ctaid.x;
	mov.u32 	%r3, %ntid.x;
	mad.lo.s32 	%r4, %r2, %r3, %r1;
	setp.ge.s32 	%p1, %r4, %r8;
	mov.f32 	%f8, 0f00000000;
	@%p1 bra 	$L__BB0_2;
	cvta.to.global.u64 	%rd3, %rd1;
	mul.wide.s32 	%rd4, %r4, 4;
	add.s64 	%rd5, %rd3, %rd4;
	ld.global.f32 	%f8, [%rd5];
$L__BB0_2:
	shl.b32 	%r9, %r1, 2;
	mov.u32 	%r10, s_data;
	add.s32 	%r5, %r10, %r9;
	st.shared.f32 	[%r5], %f8;
	setp.lt.u32 	%p2, %r3, 2;
	@%p2 bra 	$L__BB0_7;
	mov.b32 	%r16, 1;
$L__BB0_4:
	bar.sync 	0;
	shl.b32 	%r7, %r16, 1;
	add.s32 	%r12, %r7, -1;
	and.b32  	%r13, %r12, %r1;
	setp.ne.s32 	%p3, %r13, 0;
	@%p3 bra 	$L__BB0_6;
	shl.b32 	%r14, %r16, 2;
	add.s32 	%r15, %r5, %r14;
	ld.shared.f32 	%f4, [%r15];
	ld.shared.f32 	%f5, [%r5];
	add.f32 	%f6, %f4, %f5;
	st.shared.f32 	[%r5], %f6;
$L__BB0_6:
	setp.lt.u32 	%p4, %r7, %r3;
	mov.u32 	%r16, %r7;
	@%p4 bra 	$L__BB0_4;
$L__BB0_7:
	setp.ne.s32 	%p5, %r1, 0;
	@%p5 bra 	$L__BB0_9;
	ld.shared.f32 	%f7, [s_data];
	cvta.to.global.u64 	%rd6, %rd2;
	mul.wide.u32 	%rd7, %r2, 4;
	add.s64 	%rd8, %rd6, %rd7;
	st.global.f32 	[%rd8], %f7;
$L__BB0_9:
	ret;

}


// ===== COMPILED SASS (sm_100) =====

	.target	sm_100

	.elftype	@"ET_EXEC"


//--------------------- .note.nv.tkinfo           --------------------------
	.section	.note.nv.tkinfo,"",@"SHT_NOTE"
	.sectionflags	@"SHF_NOTE_NV_TKINFO"
	.tkinfo
        /*0018*/ 	.word	0x00000002
        /*0030*/ 	.string	""
        /*0030*/ 	.string	"ptxas"
        /*0030*/ 	.string	"Cuda compilation tools, release 13.0, V13.0.88"
        /*0030*/ 	.string	"Build cuda_13.0.r13.0/compiler.36424714_0"
        /*0030*/ 	.string	"-arch sm_100 -m 64 "



//--------------------- .note.nv.cuinfo           --------------------------
	.section	.note.nv.cuinfo,"",@"SHT_NOTE"
	.sectionflags	@"SHF_NOTE_NV_CUINFO"
        /*0018*/ 	.short	0x0002
        /*001a*/ 	.short	0x0064
        /*001c*/ 	.short	0x0082
	.zero		2


//--------------------- .nv.info                  --------------------------
	.section	.nv.info,"",@"SHT_CUDA_INFO"
	.align	4


	//----- nvinfo : EIATTR_REGCOUNT
	.align		4
        /*0000*/ 	.byte	0x04, 0x2f
        /*0002*/ 	.short	(.L_1 - .L_0)
	.align		4
.L_0:
        /*0004*/ 	.word	index@(_Z13reduce_kernelPKfPfi)
        /*0008*/ 	.word	0x0000000b


	//----- nvinfo : EIATTR_FRAME_SIZE
	.align		4
.L_1:
        /*000c*/ 	.byte	0x04, 0x11
        /*000e*/ 	.short	(.L_3 - .L_2)
	.align		4
.L_2:
        /*0010*/ 	.word	index@(_Z13reduce_kernelPKfPfi)
        /*0014*/ 	.word	0x00000000


	//----- nvinfo : EIATTR_MIN_STACK_SIZE
	.align		4
.L_3:
        /*0018*/ 	.byte	0x04, 0x12
        /*001a*/ 	.short	(.L_5 - .L_4)
	.align		4
.L_4:
        /*001c*/ 	.word	index@(_Z13reduce_kernelPKfPfi)
        /*0020*/ 	.word	0x00000000
.L_5:


//--------------------- .nv.compat                --------------------------
	.section	.nv.compat,"",@"SHT_CUDA_COMPAT_INFO"
	.align	4
        /*0000*/ 	.byte	0x02, 0x09, 0x00, 0x00, 0x02, 0x02, 0x01, 0x00, 0x02, 0x05, 0x05, 0x00, 0x03, 0x07, 0x01, 0x01
        /*0010*/ 	.byte	0x02, 0x03, 0x00, 0x00, 0x02, 0x06, 0x01, 0x00, 0x04, 0x0b, 0x08, 0x00, 0x09, 0x00, 0x00, 0x00
        /*0020*/ 	.byte	0x00, 0x00, 0x00, 0x00


//--------------------- .nv.info._Z13reduce_kernelPKfPfi --------------------------
	.section	.nv.info._Z13reduce_kernelPKfPfi,"",@"SHT_CUDA_INFO"
	.sectionflags	@""
	.align	4


	//----- nvinfo : EIATTR_CUDA_API_VERSION
	.align		4
        /*0000*/ 	.byte	0x04, 0x37
        /*0002*/ 	.short	(.L_7 - .L_6)
.L_6:
        /*0004*/ 	.word	0x00000082


	//----- nvinfo : EIATTR_KPARAM_INFO
	.align		4
.L_7:
        /*0008*/ 	.byte	0x04, 0x17
        /*000a*/ 	.short	(.L_9 - .L_8)
.L_8:
        /*000c*/ 	.word	0x00000000
        /*0010*/ 	.short	0x0002
        /*0012*/ 	.short	0x0010
        /*0014*/ 	.byte	0x00, 0xf0, 0x11, 0x00


	//----- nvinfo : EIATTR_KPARAM_INFO
	.align		4
.L_9:
        /*0018*/ 	.byte	0x04, 0x17
        /*001a*/ 	.short	(.L_11 - .L_10)
.L_10:
        /*001c*/ 	.word	0x00000000
        /*0020*/ 	.short	0x0001
        /*0022*/ 	.short	0x0008
        /*0024*/ 	.byte	0x00, 0xf5, 0x21, 0x00


	//----- nvinfo : EIATTR_KPARAM_INFO
	.align		4
.L_11:
        /*0028*/ 	.byte	0x04, 0x17
        /*002a*/ 	.short	(.L_13 - .L_12)
.L_12:
        /*002c*/ 	.word	0x00000000
        /*0030*/ 	.short	0x0000
        /*0032*/ 	.short	0x0000
        /*0034*/ 	.byte	0x00, 0xf5, 0x21, 0x00


	//----- nvinfo : EIATTR_SPARSE_MMA_MASK
	.align		4
.L_13:
        /*0038*/ 	.byte	0x03, 0x50
        /*003a*/ 	.short	0x0000


	//----- nvinfo : EIATTR_MAXREG_COUNT
	.align		4
        /*003c*/ 	.byte	0x03, 0x1b
        /*003e*/ 	.short	0x00ff


	//----- nvinfo : EIATTR_NUM_BARRIERS
	.align		4
        /*0040*/ 	.byte	0x02, 0x4c
        /*0042*/ 	.byte	0x01
	.zero		1


	//----- nvinfo : EIATTR_MERCURY_ISA_VERSION
	.align		4
        /*0044*/ 	.byte	0x03, 0x5f
        /*0046*/ 	.short	0x0101


	//----- nvinfo : EIATTR_VRC_CTA_INIT_COUNT
	.align		4
        /*0048*/ 	.byte	0x02, 0x4a
	.zero		1
	.zero		1


	//----- nvinfo : EIATTR_EXIT_INSTR_OFFSETS
	.align		4
        /*004c*/ 	.byte	0x04, 0x1c
        /*004e*/ 	.short	(.L_15 - .L_14)


	//   ....[0]....
.L_14:
        /*0050*/ 	.word	0x00000210


	//   ....[1]....
        /*0054*/ 	.word	0x00000290


	//----- nvinfo : EIATTR_CBANK_PARAM_SIZE
	.align		4
.L_15:
        /*0058*/ 	.byte	0x03, 0x19
        /*005a*/ 	.short	0x0014


	//----- nvinfo : EIATTR_PARAM_CBANK
	.align		4
        /*005c*/ 	.byte	0x04, 0x0a
        /*005e*/ 	.short	(.L_17 - .L_16)
	.align		4
.L_16:
        /*0060*/ 	.word	index@(.nv.constant0._Z13reduce_kernelPKfPfi)
        /*0064*/ 	.short	0x0380
        /*0066*/ 	.short	0x0014


	//----- nvinfo : EIATTR_SW_WAR
	.align		4
.L_17:
        /*0068*/ 	.byte	0x04, 0x36
        /*006a*/ 	.short	(.L_19 - .L_18)
.L_18:
        /*006c*/ 	.word	0x00000008
.L_19:


//--------------------- .nv.callgraph             --------------------------
	.section	.nv.callgraph,"",@"SHT_CUDA_CALLGRAPH"
	.align	4
	.sectionentsize	8
	.align		4
        /*0000*/ 	.word	0x00000000
	.align		4
        /*0004*/ 	.word	0xffffffff
	.align		4
        /*0008*/ 	.word	0x00000000
	.align		4
        /*000c*/ 	.word	0xfffffffe
	.align		4
        /*0010*/ 	.word	0x00000000
	.align		4
        /*0014*/ 	.word	0xfffffffd
	.align		4
        /*0018*/ 	.word	0x00000000
	.align		4
        /*001c*/ 	.word	0xfffffffc


//--------------------- .text._Z13reduce_kernelPKfPfi --------------------------
	.section	.text._Z13reduce_kernelPKfPfi,"ax",@progbits
	.align	128
        .global         _Z13reduce_kernelPKfPfi
        .type           _Z13reduce_kernelPKfPfi,@function
        .size           _Z13reduce_kernelPKfPfi,(.L_x_3 - _Z13reduce_kernelPKfPfi)
        .other          _Z13reduce_kernelPKfPfi,@"STO_CUDA_ENTRY STV_DEFAULT"
_Z13reduce_kernelPKfPfi:
.text._Z13reduce_kernelPKfPfi:
[----:B------:R-:W-:Y:S01]  /*0000*/  LDC R1, c[0x0][0x37c] ;  /* 0x0000df00ff017b82 */ /* 0x000fe20000000800 */
[----:B------:R-:W0:Y:S01]  /*0010*/  S2R R7, SR_TID.X ;  /* 0x0000000000077919 */ /* 0x000e220000002100 */
[----:B------:R-:W0:Y:S01]  /*0020*/  LDCU UR8, c[0x0][0x360] ;  /* 0x00006c00ff0877ac */ /* 0x000e220008000800 */
[----:B------:R-:W-:Y:S01]  /*0030*/  IMAD.MOV.U32 R0, RZ, RZ, RZ ;  /* 0x000000ffff007224 */ /* 0x000fe200078e00ff */
[----:B------:R-:W0:Y:S01]  /*0040*/  S2R R6, SR_CTAID.X ;  /* 0x0000000000067919 */ /* 0x000e220000002500 */
[----:B------:R-:W1:Y:S01]  /*0050*/  LDCU UR4, c[0x0][0x390] ;  /* 0x00007200ff0477ac */ /* 0x000e620008000800 */
[----:B------:R-:W2:Y:S01]  /*0060*/  LDCU.64 UR6, c[0x0][0x358] ;  /* 0x00006b00ff0677ac */ /* 0x000ea20008000a00 */
[----:B0-----:R-:W-:-:S05]  /*0070*/  IMAD R5, R6, UR8, R7 ;  /* 0x0000000806057c24 */ /* 0x001fca000f8e0207 */
[----:B-1----:R-:W-:-:S13]  /*0080*/  ISETP.GE.AND P0, PT, R5, UR4, PT ;  /* 0x0000000405007c0c */ /* 0x002fda000bf06270 */
[----:B------:R-:W0:Y:S02]  /*0090*/  @!P0 LDC.64 R2, c[0x0][0x380] ;  /* 0x0000e000ff028b82 */ /* 0x000e240000000a00 */
[----:B0-----:R-:W-:-:S05]  /*00a0*/  @!P0 IMAD.WIDE R2, R5, 0x4, R2 ;  /* 0x0000000405028825 */ /* 0x001fca00078e0202 */
[----:B--2---:R-:W2:Y:S01]  /*00b0*/  @!P0 LDG.E R0, desc[UR6][R2.64] ;  /* 0x0000000602008981 */ /* 0x004ea2000c1e1900 */
[----:B------:R-:W0:Y:S01]  /*00c0*/  S2UR UR5, SR_CgaCtaId ;  /* 0x00000000000579c3 */ /* 0x000e220000008800 */
[----:B------:R-:W-:Y:S01]  /*00d0*/  UMOV UR4, 0x400 ;  /* 0x0000040000047882 */ /* 0x000fe20000000000 */
[----:B------:R-:W-:Y:S01]  /*00e0*/  UISETP.GE.U32.AND UP0, UPT, UR8, 0x2, UPT ;  /* 0x000000020800788c */ /* 0x000fe2000bf06070 */
[----:B------:R-:W-:Y:S01]  /*00f0*/  ISETP.NE.AND P0, PT, R7, RZ, PT ;  /* 0x000000ff0700720c */ /* 0x000fe20003f05270 */
[----:B0-----:R-:W-:-:S06]  /*0100*/  ULEA UR4, UR5, UR4, 0x18 ;  /* 0x0000000405047291 */ /* 0x001fcc000f8ec0ff */
[----:B------:R-:W-:-:S05]  /*0110*/  LEA R5, R7, UR4, 0x2 ;  /* 0x0000000407057c11 */ /* 0x000fca000f8e10ff */
[----:B--2---:R0:W-:Y:S01]  /*0120*/  STS [R5], R0 ;  /* 0x0000000005007388 */ /* 0x0041e20000000800 */
[----:B------:R-:W-:Y:S05]  /*0130*/  BRA.U !UP0, `(.L_x_0) ;  /* 0x0000000108347547 */ /* 0x000fea000b800000 */
[----:B0-----:R-:W-:-:S07]  /*0140*/  IMAD.MOV.U32 R0, RZ, RZ, 0x1 ;  /* 0x00000001ff007424 */ /* 0x001fce00078e00ff */
.L_x_1:
[----:B------:R-:W-:Y:S01]  /*0150*/  SHF.L.U32 R8, R0, 0x1, RZ ;  /* 0x0000000100087819 */ /* 0x000fe200000006ff */
[----:B------:R-:W-:Y:S04]  /*0160*/  BAR.SYNC.DEFER_BLOCKING 0x0 ;  /* 0x0000000000007b1d */ /* 0x000fe80000010000 */
[----:B------:R-:W-:-:S05]  /*0170*/  VIADD R2, R8, 0xffffffff ;  /* 0xffffffff08027836 */ /* 0x000fca0000000000 */
[----:B------:R-:W-:-:S13]  /*0180*/  LOP3.LUT P1, RZ, R2, R7, RZ, 0xc0, !PT ;  /* 0x0000000702ff7212 */ /* 0x000fda000782c0ff */
[----:B------:R-:W-:Y:S01]  /*0190*/  @!P1 LEA R2, R0, R5, 0x2 ;  /* 0x0000000500029211 */ /* 0x000fe200078e10ff */
[----:B------:R-:W-:Y:S01]  /*01a0*/  @!P1 LDS R3, [R5] ;  /* 0x0000000005039984 */ /* 0x000fe20000000800 */
[----:B------:R-:W-:-:S04]  /*01b0*/  MOV R0, R8 ;  /* 0x0000000800007202 */ /* 0x000fc80000000f00 */
[----:B------:R-:W0:Y:S02]  /*01c0*/  @!P1 LDS R2, [R2] ;  /* 0x0000000002029984 */ /* 0x000e240000000800 */
[----:B0-----:R-:W-:-:S05]  /*01d0*/  @!P1 FADD R4, R2, R3 ;  /* 0x0000000302049221 */ /* 0x001fca0000000000 */
[----:B------:R1:W-:Y:S01]  /*01e0*/  @!P1 STS [R5], R4 ;  /* 0x0000000405009388 */ /* 0x0003e20000000800 */
[----:B------:R-:W-:-:S13]  /*01f0*/  ISETP.GE.U32.AND P1, PT, R8, UR8, PT ;  /* 0x0000000808007c0c */ /* 0x000fda000bf26070 */
[----:B-1----:R-:W-:Y:S05]  /*0200*/  @!P1 BRA `(.L_x_1) ;  /* 0xfffffffc00d09947 */ /* 0x002fea000383ffff */
.L_x_0:
[----:B------:R-:W-:Y:S05]  /*0210*/  @P0 EXIT ;  /* 0x000000000000094d */ /* 0x000fea0003800000 */
[----:B------:R-:W1:Y:S01]  /*0220*/  S2UR UR5, SR_CgaCtaId ;  /* 0x00000000000579c3 */ /* 0x000e620000008800 */
[----:B------:R-:W-:-:S07]  /*0230*/  UMOV UR4, 0x400 ;  /* 0x0000040000047882 */ /* 0x000fce0000000000 */
[----:B------:R-:W2:Y:S01]  /*0240*/  LDC.64 R2, c[0x0][0x388] ;  /* 0x0000e200ff027b82 */ /* 0x000ea20000000a00 */
[----:B-1----:R-:W-:Y:S01]  /*0250*/  ULEA UR4, UR5, UR4, 0x18 ;  /* 0x0000000405047291 */ /* 0x002fe2000f8ec0ff */
[----:B--2---:R-:W-:-:S08]  /*0260*/  IMAD.WIDE.U32 R2, R6, 0x4, R2 ;  /* 0x0000000406027825 */ /* 0x004fd000078e0002 */
[----:B0-----:R-:W0:Y:S04]  /*0270*/  LDS R5, [UR4] ;  /* 0x00000004ff057984 */ /* 0x001e280008000800 */
[----:B0-----:R-:W-:Y:S01]  /*0280*/  STG.E desc[UR6][R2.64], R5 ;  /* 0x0000000502007986 */ /* 0x001fe2000c101906 */
[----:B------:R-:W-:Y:S05]  /*0290*/  EXIT ;  /* 0x000000000000794d */ /* 0x000fea0003800000 */
.L_x_2:
[----:B------:R-:W-:-:S00]  /*02a0*/  BRA `(.L_x_2) ;  /* 0xfffffffc00fc7947 */ /* 0x000fc0000383ffff */
[----:B------:R-:W-:-:S00]  /*02b0*/  NOP ;  /* 0x0000000000007918 */ /* 0x000fc00000000000 */
        /* <DEDUP_REMOVED lines=12> */
.L_x_3:


//--------------------- .nv.shared._Z13reduce_kernelPKfPfi --------------------------
	.section	.nv.shared._Z13reduce_kernelPKfPfi,"aw",@nobits
	.sectionflags	@""
	.align	16
	.zero		1024


//--------------------- .nv.shared.reserved.0     --------------------------
	.section	.nv.shared.reserved.0,"aw",@nobits
	.weak		__nv_reservedSMEM_offset_0_alias
	.size		__nv_reservedSMEM_offset_0_alias, 0, 64
	.other		__nv_reservedSMEM_offset_0_alias,@"STO_CUDA_RESERVED_SHARED STV_DEFAULT"
__nv_reservedSMEM_offset_0_alias:
	.zero		0
	.zero		64


//--------------------- .nv.constant0._Z13reduce_kernelPKfPfi --------------------------
	.section	.nv.constant0._Z13reduce_kernelPKfPfi,"a",@progbits
	.sectionflags	@""
	.align	4
.nv.constant0._Z13reduce_kernelPKfPfi:
	.zero		916


//--------------------- SYMBOLS --------------------------

	.type		.nv.reservedSmem.offset0,@object
	.size		.nv.reservedSmem.offset0,0x4
	.type		.nv.reservedSmem.cap,@object
	.size		.nv.reservedSmem.cap,0x4
